//
// Generated by NVIDIA NVVM Compiler
//
// Compiler Build ID: CL-36424714
// Cuda compilation tools, release 13.0, V13.0.88
// Based on NVVM 20.0.0
//

.version 9.0
.target sm_100
.address_size 64

	// .globl	_Z16transpose1DBlockPfS_ii
// _ZZ16transpose1DBlockPfS_iiE4tile has been demoted

.visible .entry _Z16transpose1DBlockPfS_ii(
	.param .u64 .ptr .align 1 _Z16transpose1DBlockPfS_ii_param_0,
	.param .u64 .ptr .align 1 _Z16transpose1DBlockPfS_ii_param_1,
	.param .u32 _Z16transpose1DBlockPfS_ii_param_2,
	.param .u32 _Z16transpose1DBlockPfS_ii_param_3
)
{
	.reg .pred 	%p<7>;
	.reg .b32 	%r<29>;
	.reg .b32 	%f<3>;
	.reg .b64 	%rd<9>;
	// demoted variable
	.shared .align 4 .b8 _ZZ16transpose1DBlockPfS_iiE4tile[4096];
	ld.param.u64 	%rd1, [_Z16transpose1DBlockPfS_ii_param_0];
	ld.param.u64 	%rd2, [_Z16transpose1DBlockPfS_ii_param_1];
	ld.param.u32 	%r9, [_Z16transpose1DBlockPfS_ii_param_2];
	ld.param.u32 	%r11, [_Z16transpose1DBlockPfS_ii_param_3];
	mov.u32 	%r12, %ctaid.x;
	shl.b32 	%r1, %r12, 5;
	mov.u32 	%r13, %tid.x;
	and.b32  	%r2, %r13, 31;
	or.b32  	%r3, %r1, %r2;
	mov.u32 	%r14, %ctaid.y;
	shl.b32 	%r4, %r14, 5;
	shr.u32 	%r5, %r13, 5;
	or.b32  	%r15, %r4, %r5;
	setp.ge.s32 	%p1, %r3, %r9;
	setp.ge.s32 	%p2, %r15, %r11;
	or.pred  	%p3, %p1, %p2;
	@%p3 bra 	$L__BB0_2;
	cvta.to.global.u64 	%rd3, %rd1;
	mad.lo.s32 	%r16, %r9, %r15, %r3;
	mul.wide.s32 	%rd4, %r16, 4;
	add.s64 	%rd5, %rd3, %rd4;
	ld.global.f32 	%f1, [%rd5];
	shl.b32 	%r17, %r5, 7;
	mov.u32 	%r18, _ZZ16transpose1DBlockPfS_iiE4tile;
	add.s32 	%r19, %r18, %r17;
	shl.b32 	%r20, %r2, 2;
	add.s32 	%r21, %r19, %r20;
	st.shared.f32 	[%r21], %f1;
$L__BB0_2:
	bar.sync 	0;
	add.s32 	%r7, %r4, %r2;
	add.s32 	%r8, %r1, %r5;
	setp.ge.s32 	%p4, %r7, %r11;
	setp.ge.s32 	%p5, %r8, %r9;
	or.pred  	%p6, %p4, %p5;
	@%p6 bra 	$L__BB0_4;
	shl.b32 	%r23, %r2, 7;
	mov.u32 	%r24, _ZZ16transpose1DBlockPfS_iiE4tile;
	add.s32 	%r25, %r24, %r23;
	shl.b32 	%r26, %r5, 2;
	add.s32 	%r27, %r25, %r26;
	ld.shared.f32 	%f2, [%r27];
	mad.lo.s32 	%r28, %r11, %r8, %r7;
	cvta.to.global.u64 	%rd6, %rd2;
	mul.wide.s32 	%rd7, %r28, 4;
	add.s64 	%rd8, %rd6, %rd7;
	st.global.f32 	[%rd8], %f2;
$L__BB0_4:
	ret;

}


// ===== COMPILED SASS (sm_100) =====

	.target	sm_100

	.elftype	@"ET_EXEC"


//--------------------- .note.nv.tkinfo           --------------------------
	.section	.note.nv.tkinfo,"",@"SHT_NOTE"
	.sectionflags	@"SHF_NOTE_NV_TKINFO"
	.tkinfo
        /*0018*/ 	.word	0x00000002
        /*0030*/ 	.string	""
        /*0030*/ 	.string	"ptxas"
        /*0030*/ 	.string	"Cuda compilation tools, release 13.0, V13.0.88"
        /*0030*/ 	.string	"Build cuda_13.0.r13.0/compiler.36424714_0"
        /*0030*/ 	.string	"-arch sm_100 -m 64 "



//--------------------- .note.nv.cuinfo           --------------------------
	.section	.note.nv.cuinfo,"",@"SHT_NOTE"
	.sectionflags	@"SHF_NOTE_NV_CUINFO"
        /*0018*/ 	.short	0x0002
        /*001a*/ 	.short	0x0064
        /*001c*/ 	.short	0x0082
	.zero		2


//--------------------- .nv.info                  --------------------------
	.section	.nv.info,"",@"SHT_CUDA_INFO"
	.align	4


	//----- nvinfo : EIATTR_REGCOUNT
	.align		4
        /*0000*/ 	.byte	0x04, 0x2f
        /*0002*/ 	.short	(.L_1 - .L_0)
	.align		4
.L_0:
        /*0004*/ 	.word	index@(_Z16transpose1DBlockPfS_ii)
        /*0008*/ 	.word	0x0000000c


	//----- nvinfo : EIATTR_FRAME_SIZE
	.align		4
.L_1:
        /*000c*/ 	.byte	0x04, 0x11
        /*000e*/ 	.short	(.L_3 - .L_2)
	.align		4
.L_2:
        /*0010*/ 	.word	index@(_Z16transpose1DBlockPfS_ii)
        /*0014*/ 	.word	0x00000000


	//----- nvinfo : EIATTR_MIN_STACK_SIZE
	.align		4
.L_3:
        /*0018*/ 	.byte	0x04, 0x12
        /*001a*/ 	.short	(.L_5 - .L_4)
	.align		4
.L_4:
        /*001c*/ 	.word	index@(_Z16transpose1DBlockPfS_ii)
        /*0020*/ 	.word	0x00000000
.L_5:


//--------------------- .nv.compat                --------------------------
	.section	.nv.compat,"",@"SHT_CUDA_COMPAT_INFO"
	.align	4
        /*0000*/ 	.byte	0x02, 0x09, 0x00, 0x00, 0x02, 0x02, 0x01, 0x00, 0x02, 0x05, 0x05, 0x00, 0x03, 0x07, 0x01, 0x01
        /*0010*/ 	.byte	0x02, 0x03, 0x00, 0x00, 0x02, 0x06, 0x01, 0x00, 0x04, 0x0b, 0x08, 0x00, 0x09, 0x00, 0x00, 0x00
        /*0020*/ 	.byte	0x00, 0x00, 0x00, 0x00


//--------------------- .nv.info._Z16transpose1DBlockPfS_ii --------------------------
	.section	.nv.info._Z16transpose1DBlockPfS_ii,"",@"SHT_CUDA_INFO"
	.sectionflags	@""
	.align	4


	//----- nvinfo : EIATTR_CUDA_API_VERSION
	.align		4
        /*0000*/ 	.byte	0x04, 0x37
        /*0002*/ 	.short	(.L_7 - .L_6)
.L_6:
        /*0004*/ 	.word	0x00000082


	//----- nvinfo : EIATTR_KPARAM_INFO
	.align		4
.L_7:
        /*0008*/ 	.byte	0x04, 0x17
        /*000a*/ 	.short	(.L_9 - .L_8)
.L_8:
        /*000c*/ 	.word	0x00000000
        /*0010*/ 	.short	0x0003
        /*0012*/ 	.short	0x0014
        /*0014*/ 	.byte	0x00, 0xf0, 0x11, 0x00


	//----- nvinfo : EIATTR_KPARAM_INFO
	.align		4
.L_9:
        /*0018*/ 	.byte	0x04, 0x17
        /*001a*/ 	.short	(.L_11 - .L_10)
.L_10:
        /*001c*/ 	.word	0x00000000
        /*0020*/ 	.short	0x0002
        /*0022*/ 	.short	0x0010
        /*0024*/ 	.byte	0x00, 0xf0, 0x11, 0x00


	//----- nvinfo : EIATTR_KPARAM_INFO
	.align		4
.L_11:
        /*0028*/ 	.byte	0x04, 0x17
        /*002a*/ 	.short	(.L_13 - .L_12)
.L_12:
        /*002c*/ 	.word	0x00000000
        /*0030*/ 	.short	0x0001
        /*0032*/ 	.short	0x0008
        /*0034*/ 	.byte	0x00, 0xf5, 0x21, 0x00


	//----- nvinfo : EIATTR_KPARAM_INFO
	.align		4
.L_13:
        /*0038*/ 	.byte	0x04, 0x17
        /*003a*/ 	.short	(.L_15 - .L_14)
.L_14:
        /*003c*/ 	.word	0x00000000
        /*0040*/ 	.short	0x0000
        /*0042*/ 	.short	0x0000
        /*0044*/ 	.byte	0x00, 0xf5, 0x21, 0x00


	//----- nvinfo : EIATTR_SPARSE_MMA_MASK
	.align		4
.L_15:
        /*0048*/ 	.byte	0x03, 0x50
        /*004a*/ 	.short	0x0000


	//----- nvinfo : EIATTR_MAXREG_COUNT
	.align		4
        /*004c*/ 	.byte	0x03, 0x1b
        /*004e*/ 	.short	0x00ff


	//----- nvinfo : EIATTR_NUM_BARRIERS
	.align		4
        /*0050*/ 	.byte	0x02, 0x4c
        /*0052*/ 	.byte	0x01
	.zero		1


	//----- nvinfo : EIATTR_MERCURY_ISA_VERSION
	.align		4
        /*0054*/ 	.byte	0x03, 0x5f
        /*0056*/ 	.short	0x0101


	//----- nvinfo : EIATTR_VRC_CTA_INIT_COUNT
	.align		4
        /*0058*/ 	.byte	0x02, 0x4a
	.zero		1
	.zero		1


	//----- nvinfo : EIATTR_EXIT_INSTR_OFFSETS
	.align		4
        /*005c*/ 	.byte	0x04, 0x1c
        /*005e*/ 	.short	(.L_17 - .L_16)


	//   ....[0]....
.L_16:
        /*0060*/ 	.word	0x000001d0


	//   ....[1]....
        /*0064*/ 	.word	0x00000280


	//----- nvinfo : EIATTR_CBANK_PARAM_SIZE
	.align		4
.L_17:
        /*0068*/ 	.byte	0x03, 0x19
        /*006a*/ 	.short	0x0018


	//----- nvinfo : EIATTR_PARAM_CBANK
	.align		4
        /*006c*/ 	.byte	0x04, 0x0a
        /*006e*/ 	.short	(.L_19 - .L_18)
	.align		4
.L_18:
        /*0070*/ 	.word	index@(.nv.constant0._Z16transpose1DBlockPfS_ii)
        /*0074*/ 	.short	0x0380
        /*0076*/ 	.short	0x0018


	//----- nvinfo : EIATTR_SW_WAR
	.align		4
.L_19:
        /*0078*/ 	.byte	0x04, 0x36
        /*007a*/ 	.short	(.L_21 - .L_20)
.L_20:
        /*007c*/ 	.word	0x00000008
.L_21:


//--------------------- .nv.callgraph             --------------------------
	.section	.nv.callgraph,"",@"SHT_CUDA_CALLGRAPH"
	.align	4
	.sectionentsize	8
	.align		4
        /*0000*/ 	.word	0x00000000
	.align		4
        /*0004*/ 	.word	0xffffffff
	.align		4
        /*0008*/ 	.word	0x00000000
	.align		4
        /*000c*/ 	.word	0xfffffffe
	.align		4
        /*0010*/ 	.word	0x00000000
	.align		4
        /*0014*/ 	.word	0xfffffffd
	.align		4
        /*0018*/ 	.word	0x00000000
	.align		4
        /*001c*/ 	.word	0xfffffffc


//--------------------- .text._Z16transpose1DBlockPfS_ii --------------------------
	.section	.text._Z16transpose1DBlockPfS_ii,"ax",@progbits
	.align	128
        .global         _Z16transpose1DBlockPfS_ii
        .type           _Z16transpose1DBlockPfS_ii,@function
        .size           _Z16transpose1DBlockPfS_ii,(.L_x_1 - _Z16transpose1DBlockPfS_ii)
        .other          _Z16transpose1DBlockPfS_ii,@"STO_CUDA_ENTRY STV_DEFAULT"
_Z16transpose1DBlockPfS_ii:
.text._Z16transpose1DBlockPfS_ii:
[----:B------:R-:W-:Y:S01]  /*0000*/  LDC R1, c[0x0][0x37c] ;  /* 0x0000df00ff017b82 */ /* 0x000fe20000000800 */
[----:B------:R-:W0:Y:S07]  /*0010*/  S2R R9, SR_TID.X ;  /* 0x0000000000097919 */ /* 0x000e2e0000002100 */
[----:B------:R-:W1:Y:S01]  /*0020*/  S2UR UR4, SR_CTAID.Y ;  /* 0x00000000000479c3 */ /* 0x000e620000002600 */
[----:B------:R-:W2:Y:S01]  /*0030*/  LDCU.64 UR8, c[0x0][0x390] ;  /* 0x00007200ff0877ac */ /* 0x000ea20008000a00 */
[----:B------:R-:W3:Y:S01]  /*0040*/  S2R R0, SR_CTAID.X ;  /* 0x0000000000007919 */ /* 0x000ee20000002500 */
[----:B------:R-:W4:Y:S01]  /*0050*/  LDCU.64 UR6, c[0x0][0x358] ;  /* 0x00006b00ff0677ac */ /* 0x000f220008000a00 */
[----:B-1----:R-:W-:Y:S01]  /*0060*/  USHF.L.U32 UR4, UR4, 0x5, URZ ;  /* 0x0000000504047899 */ /* 0x002fe200080006ff */
[----:B0-----:R-:W-:Y:S01]  /*0070*/  SHF.R.U32.HI R5, RZ, 0x5, R9 ;  /* 0x00000005ff057819 */ /* 0x001fe20000011609 */
[----:B---3--:R-:W-:-:S04]  /*0080*/  IMAD.SHL.U32 R0, R0, 0x20, RZ ;  /* 0x0000002000007824 */ /* 0x008fc800078e00ff */
[----:B------:R-:W-:Y:S02]  /*0090*/  LOP3.LUT R7, R5, UR4, RZ, 0xfc, !PT ;  /* 0x0000000405077c12 */ /* 0x000fe4000f8efcff */
[----:B------:R-:W-:Y:S02]  /*00a0*/  LOP3.LUT R4, R0, 0x1f, R9, 0xf8, !PT ;  /* 0x0000001f00047812 */ /* 0x000fe400078ef809 */
[----:B--2---:R-:W-:-:S04]  /*00b0*/  ISETP.GE.AND P0, PT, R7, UR9, PT ;  /* 0x0000000907007c0c */ /* 0x004fc8000bf06270 */
[----:B------:R-:W-:-:S13]  /*00c0*/  ISETP.GE.OR P0, PT, R4, UR8, P0 ;  /* 0x0000000804007c0c */ /* 0x000fda0008706670 */
[----:B------:R-:W0:Y:S01]  /*00d0*/  @!P0 LDC.64 R2, c[0x0][0x380] ;  /* 0x0000e000ff028b82 */ /* 0x000e220000000a00 */
[----:B------:R-:W-:-:S04]  /*00e0*/  @!P0 IMAD R7, R7, UR8, R4 ;  /* 0x0000000807078c24 */ /* 0x000fc8000f8e0204 */
[----:B0-----:R-:W-:-:S06]  /*00f0*/  @!P0 IMAD.WIDE R2, R7, 0x4, R2 ;  /* 0x0000000407028825 */ /* 0x001fcc00078e0202 */
[----:B----4-:R-:W2:Y:S01]  /*0100*/  @!P0 LDG.E R2, desc[UR6][R2.64] ;  /* 0x0000000602028981 */ /* 0x010ea2000c1e1900 */
[----:B------:R-:W-:Y:S02]  /*0110*/  @!P0 MOV R6, 0x400 ;  /* 0x0000040000068802 */ /* 0x000fe40000000f00 */
[----:B------:R-:W-:Y:S01]  /*0120*/  LOP3.LUT R4, R9, 0x1f, RZ, 0xc0, !PT ;  /* 0x0000001f09047812 */ /* 0x000fe200078ec0ff */
[----:B------:R-:W0:Y:S01]  /*0130*/  @!P0 S2R R7, SR_CgaCtaId ;  /* 0x0000000000078919 */ /* 0x000e220000008800 */
[----:B------:R-:W-:-:S03]  /*0140*/  IMAD.IADD R9, R0, 0x1, R5 ;  /* 0x0000000100097824 */ /* 0x000fc600078e0205 */
[----:B------:R-:W-:Y:S02]  /*0150*/  VIADD R0, R4, UR4 ;  /* 0x0000000404007c36 */ /* 0x000fe40008000000 */
[----:B------:R-:W-:-:S04]  /*0160*/  ISETP.GE.AND P1, PT, R9, UR8, PT ;  /* 0x0000000809007c0c */ /* 0x000fc8000bf26270 */
[----:B------:R-:W-:Y:S02]  /*0170*/  ISETP.GE.OR P1, PT, R0, UR9, P1 ;  /* 0x0000000900007c0c */ /* 0x000fe40008f26670 */
[----:B0-----:R-:W-:-:S05]  /*0180*/  @!P0 LEA R6, R7, R6, 0x18 ;  /* 0x0000000607068211 */ /* 0x001fca00078ec0ff */
[----:B------:R-:W-:-:S04]  /*0190*/  @!P0 IMAD R7, R5, 0x80, R6 ;  /* 0x0000008005078824 */ /* 0x000fc800078e0206 */
[----:B------:R-:W-:-:S05]  /*01a0*/  @!P0 IMAD R7, R4, 0x4, R7 ;  /* 0x0000000404078824 */ /* 0x000fca00078e0207 */
[----:B--2---:R0:W-:Y:S01]  /*01b0*/  @!P0 STS [R7], R2 ;  /* 0x0000000207008388 */ /* 0x0041e20000000800 */
[----:B------:R-:W-:Y:S06]  /*01c0*/  BAR.SYNC.DEFER_BLOCKING 0x0 ;  /* 0x0000000000007b1d */ /* 0x000fec0000010000 */
[----:B------:R-:W-:Y:S05]  /*01d0*/  @P1 EXIT ;  /* 0x000000000000194d */ /* 0x000fea0003800000 */
[----:B------:R-:W1:Y:S01]  /*01e0*/  S2UR UR5, SR_CgaCtaId ;  /* 0x00000000000579c3 */ /* 0x000e620000008800 */
[----:B------:R-:W-:Y:S01]  /*01f0*/  UMOV UR4, 0x400 ;  /* 0x0000040000047882 */ /* 0x000fe20000000000 */
[----:B------:R-:W-:-:S06]  /*0200*/  IMAD R9, R9, UR9, R0 ;  /* 0x0000000909097c24 */ /* 0x000fcc000f8e0200 */
[----:B0-----:R-:W0:Y:S01]  /*0210*/  LDC.64 R2, c[0x0][0x388] ;  /* 0x0000e200ff027b82 */ /* 0x001e220000000a00 */
[----:B-1----:R-:W-:-:S06]  /*0220*/  ULEA UR4, UR5, UR4, 0x18 ;  /* 0x0000000405047291 */ /* 0x002fcc000f8ec0ff */
[----:B------:R-:W-:Y:S01]  /*0230*/  LEA R4, R4, UR4, 0x7 ;  /* 0x0000000404047c11 */ /* 0x000fe2000f8e38ff */
[----:B0-----:R-:W-:-:S04]  /*0240*/  IMAD.WIDE R2, R9, 0x4, R2 ;  /* 0x0000000409027825 */ /* 0x001fc800078e0202 */
[----:B------:R-:W-:-:S05]  /*0250*/  IMAD R4, R5, 0x4, R4 ;  /* 0x0000000405047824 */ /* 0x000fca00078e0204 */
[----:B------:R-:W0:Y:S04]  /*0260*/  LDS R5, [R4] ;  /* 0x0000000004057984 */ /* 0x000e280000000800 */
[----:B0-----:R-:W-:Y:S01]  /*0270*/  STG.E desc[UR6][R2.64], R5 ;  /* 0x0000000502007986 */ /* 0x001fe2000c101906 */
[----:B------:R-:W-:Y:S05]  /*0280*/  EXIT ;  /* 0x000000000000794d */ /* 0x000fea0003800000 */
.L_x_0:
[----:B------:R-:W-:-:S00]  /*0290*/  BRA `(.L_x_0) ;  /* 0xfffffffc00fc7947 */ /* 0x000fc0000383ffff */
[----:B------:R-:W-:-:S00]  /*02a0*/  NOP ;  /* 0x0000000000007918 */ /* 0x000fc00000000000 */
        /* <DEDUP_REMOVED lines=13> */
.L_x_1:


//--------------------- .nv.shared._Z16transpose1DBlockPfS_ii --------------------------
	.section	.nv.shared._Z16transpose1DBlockPfS_ii,"aw",@nobits
	.sectionflags	@""
	.align	4
.nv.shared._Z16transpose1DBlockPfS_ii:
	.zero		5120


//--------------------- .nv.shared.reserved.0     --------------------------
	.section	.nv.shared.reserved.0,"aw",@nobits
	.weak		__nv_reservedSMEM_offset_0_alias
	.size		__nv_reservedSMEM_offset_0_alias, 0, 64
	.other		__nv_reservedSMEM_offset_0_alias,@"STO_CUDA_RESERVED_SHARED STV_DEFAULT"
__nv_reservedSMEM_offset_0_alias:
	.zero		0
	.zero		64


//--------------------- .nv.constant0._Z16transpose1DBlockPfS_ii --------------------------
	.section	.nv.constant0._Z16transpose1DBlockPfS_ii,"a",@progbits
	.sectionflags	@""
	.align	4
.nv.constant0._Z16transpose1DBlockPfS_ii:
	.zero		920


//--------------------- SYMBOLS --------------------------

	.type		.nv.reservedSmem.offset0,@object
	.size		.nv.reservedSmem.offset0,0x4
	.type		.nv.reservedSmem.cap,@object
	.size		.nv.reservedSmem.cap,0x4
